//
// Generated by NVIDIA NVVM Compiler
//
// Compiler Build ID: CL-36424714
// Cuda compilation tools, release 13.0, V13.0.88
// Based on NVVM 20.0.0
//

.version 9.0
.target sm_100
.address_size 64

	// .globl	_Z19collateSegments_gpuPiS_S_i

.visible .entry _Z19collateSegments_gpuPiS_S_i(
	.param .u64 .ptr .align 1 _Z19collateSegments_gpuPiS_S_i_param_0,
	.param .u64 .ptr .align 1 _Z19collateSegments_gpuPiS_S_i_param_1,
	.param .u64 .ptr .align 1 _Z19collateSegments_gpuPiS_S_i_param_2,
	.param .u32 _Z19collateSegments_gpuPiS_S_i_param_3
)
{
	.reg .pred 	%p<4>;
	.reg .b32 	%r<11>;
	.reg .b64 	%rd<18>;

	ld.param.u64 	%rd4, [_Z19collateSegments_gpuPiS_S_i_param_0];
	ld.param.u64 	%rd5, [_Z19collateSegments_gpuPiS_S_i_param_1];
	ld.param.u64 	%rd6, [_Z19collateSegments_gpuPiS_S_i_param_2];
	ld.param.u32 	%r3, [_Z19collateSegments_gpuPiS_S_i_param_3];
	cvta.to.global.u64 	%rd1, %rd6;
	cvta.to.global.u64 	%rd2, %rd5;
	cvta.to.global.u64 	%rd3, %rd4;
	mov.u32 	%r4, %ctaid.x;
	mov.u32 	%r5, %ntid.x;
	mov.u32 	%r6, %tid.x;
	mad.lo.s32 	%r1, %r4, %r5, %r6;
	setp.ge.s32 	%p1, %r1, %r3;
	@%p1 bra 	$L__BB0_5;
	mul.wide.s32 	%rd7, %r1, 4;
	add.s64 	%rd8, %rd3, %rd7;
	ld.global.u32 	%r2, [%rd8];
	ld.global.u32 	%r7, [%rd8+4];
	setp.eq.s32 	%p2, %r2, %r7;
	@%p2 bra 	$L__BB0_3;
	add.s64 	%rd10, %rd2, %rd7;
	ld.global.u32 	%r8, [%rd10];
	mul.wide.s32 	%rd11, %r2, 4;
	add.s64 	%rd12, %rd1, %rd11;
	st.global.u32 	[%rd12], %r8;
$L__BB0_3:
	setp.eq.s32 	%p3, %r3, 1;
	@%p3 bra 	$L__BB0_5;
	mul.wide.s32 	%rd13, %r3, 4;
	add.s64 	%rd14, %rd2, %rd13;
	ld.global.u32 	%r9, [%rd14+-4];
	add.s64 	%rd15, %rd3, %rd13;
	ld.global.u32 	%r10, [%rd15+-4];
	mul.wide.s32 	%rd16, %r10, 4;
	add.s64 	%rd17, %rd1, %rd16;
	st.global.u32 	[%rd17], %r9;
$L__BB0_5:
	ret;

}


// ===== COMPILED SASS (sm_100) =====

	.target	sm_100

	.elftype	@"ET_EXEC"


//--------------------- .note.nv.tkinfo           --------------------------
	.section	.note.nv.tkinfo,"",@"SHT_NOTE"
	.sectionflags	@"SHF_NOTE_NV_TKINFO"
	.tkinfo
        /*0018*/ 	.word	0x00000002
        /*0030*/ 	.string	""
        /*0030*/ 	.string	"ptxas"
        /*0030*/ 	.string	"Cuda compilation tools, release 13.0, V13.0.88"
        /*0030*/ 	.string	"Build cuda_13.0.r13.0/compiler.36424714_0"
        /*0030*/ 	.string	"-arch sm_100 -m 64 "



//--------------------- .note.nv.cuinfo           --------------------------
	.section	.note.nv.cuinfo,"",@"SHT_NOTE"
	.sectionflags	@"SHF_NOTE_NV_CUINFO"
        /*0018*/ 	.short	0x0002
        /*001a*/ 	.short	0x0064
        /*001c*/ 	.short	0x0082
	.zero		2


//--------------------- .nv.info                  --------------------------
	.section	.nv.info,"",@"SHT_CUDA_INFO"
	.align	4


	//----- nvinfo : EIATTR_REGCOUNT
	.align		4
        /*0000*/ 	.byte	0x04, 0x2f
        /*0002*/ 	.short	(.L_1 - .L_0)
	.align		4
.L_0:
        /*0004*/ 	.word	index@(_Z19collateSegments_gpuPiS_S_i)
        /*0008*/ 	.word	0x0000000e


	//----- nvinfo : EIATTR_FRAME_SIZE
	.align		4
.L_1:
        /*000c*/ 	.byte	0x04, 0x11
        /*000e*/ 	.short	(.L_3 - .L_2)
	.align		4
.L_2:
        /*0010*/ 	.word	index@(_Z19collateSegments_gpuPiS_S_i)
        /*0014*/ 	.word	0x00000000


	//----- nvinfo : EIATTR_MIN_STACK_SIZE
	.align		4
.L_3:
        /*0018*/ 	.byte	0x04, 0x12
        /*001a*/ 	.short	(.L_5 - .L_4)
	.align		4
.L_4:
        /*001c*/ 	.word	index@(_Z19collateSegments_gpuPiS_S_i)
        /*0020*/ 	.word	0x00000000
.L_5:


//--------------------- .nv.compat                --------------------------
	.section	.nv.compat,"",@"SHT_CUDA_COMPAT_INFO"
	.align	4
        /*0000*/ 	.byte	0x02, 0x09, 0x00, 0x00, 0x02, 0x02, 0x01, 0x00, 0x02, 0x05, 0x05, 0x00, 0x03, 0x07, 0x01, 0x01
        /*0010*/ 	.byte	0x02, 0x03, 0x00, 0x00, 0x02, 0x06, 0x01, 0x00, 0x04, 0x0b, 0x08, 0x00, 0x09, 0x00, 0x00, 0x00
        /*0020*/ 	.byte	0x00, 0x00, 0x00, 0x00


//--------------------- .nv.info._Z19collateSegments_gpuPiS_S_i --------------------------
	.section	.nv.info._Z19collateSegments_gpuPiS_S_i,"",@"SHT_CUDA_INFO"
	.sectionflags	@""
	.align	4


	//----- nvinfo : EIATTR_CUDA_API_VERSION
	.align		4
        /*0000*/ 	.byte	0x04, 0x37
        /*0002*/ 	.short	(.L_7 - .L_6)
.L_6:
        /*0004*/ 	.word	0x00000082


	//----- nvinfo : EIATTR_KPARAM_INFO
	.align		4
.L_7:
        /*0008*/ 	.byte	0x04, 0x17
        /*000a*/ 	.short	(.L_9 - .L_8)
.L_8:
        /*000c*/ 	.word	0x00000000
        /*0010*/ 	.short	0x0003
        /*0012*/ 	.short	0x0018
        /*0014*/ 	.byte	0x00, 0xf0, 0x11, 0x00


	//----- nvinfo : EIATTR_KPARAM_INFO
	.align		4
.L_9:
        /*0018*/ 	.byte	0x04, 0x17
        /*001a*/ 	.short	(.L_11 - .L_10)
.L_10:
        /*001c*/ 	.word	0x00000000
        /*0020*/ 	.short	0x0002
        /*0022*/ 	.short	0x0010
        /*0024*/ 	.byte	0x00, 0xf5, 0x21, 0x00


	//----- nvinfo : EIATTR_KPARAM_INFO
	.align		4
.L_11:
        /*0028*/ 	.byte	0x04, 0x17
        /*002a*/ 	.short	(.L_13 - .L_12)
.L_12:
        /*002c*/ 	.word	0x00000000
        /*0030*/ 	.short	0x0001
        /*0032*/ 	.short	0x0008
        /*0034*/ 	.byte	0x00, 0xf5, 0x21, 0x00


	//----- nvinfo : EIATTR_KPARAM_INFO
	.align		4
.L_13:
        /*0038*/ 	.byte	0x04, 0x17
        /*003a*/ 	.short	(.L_15 - .L_14)
.L_14:
        /*003c*/ 	.word	0x00000000
        /*0040*/ 	.short	0x0000
        /*0042*/ 	.short	0x0000
        /*0044*/ 	.byte	0x00, 0xf5, 0x21, 0x00


	//----- nvinfo : EIATTR_SPARSE_MMA_MASK
	.align		4
.L_15:
        /*0048*/ 	.byte	0x03, 0x50
        /*004a*/ 	.short	0x0000


	//----- nvinfo : EIATTR_MAXREG_COUNT
	.align		4
        /*004c*/ 	.byte	0x03, 0x1b
        /*004e*/ 	.short	0x00ff


	//----- nvinfo : EIATTR_MERCURY_ISA_VERSION
	.align		4
        /*0050*/ 	.byte	0x03, 0x5f
        /*0052*/ 	.short	0x0101


	//----- nvinfo : EIATTR_VRC_CTA_INIT_COUNT
	.align		4
        /*0054*/ 	.byte	0x02, 0x4a
	.zero		1
	.zero		1


	//----- nvinfo : EIATTR_EXIT_INSTR_OFFSETS
	.align		4
        /*0058*/ 	.byte	0x04, 0x1c
        /*005a*/ 	.short	(.L_17 - .L_16)


	//   ....[0]....
.L_16:
        /*005c*/ 	.word	0x00000070


	//   ....[1]....
        /*0060*/ 	.word	0x00000180


	//   ....[2]....
        /*0064*/ 	.word	0x00000210


	//----- nvinfo : EIATTR_CRS_STACK_SIZE
	.align		4
.L_17:
        /*0068*/ 	.byte	0x04, 0x1e
        /*006a*/ 	.short	(.L_19 - .L_18)
.L_18:
        /*006c*/ 	.word	0x00000000


	//----- nvinfo : EIATTR_CBANK_PARAM_SIZE
	.align		4
.L_19:
        /*0070*/ 	.byte	0x03, 0x19
        /*0072*/ 	.short	0x001c


	//----- nvinfo : EIATTR_PARAM_CBANK
	.align		4
        /*0074*/ 	.byte	0x04, 0x0a
        /*0076*/ 	.short	(.L_21 - .L_20)
	.align		4
.L_20:
        /*0078*/ 	.word	index@(.nv.constant0._Z19collateSegments_gpuPiS_S_i)
        /*007c*/ 	.short	0x0380
        /*007e*/ 	.short	0x001c


	//----- nvinfo : EIATTR_SW_WAR
	.align		4
.L_21:
        /*0080*/ 	.byte	0x04, 0x36
        /*0082*/ 	.short	(.L_23 - .L_22)
.L_22:
        /*0084*/ 	.word	0x00000008
.L_23:


//--------------------- .nv.callgraph             --------------------------
	.section	.nv.callgraph,"",@"SHT_CUDA_CALLGRAPH"
	.align	4
	.sectionentsize	8
	.align		4
        /*0000*/ 	.word	0x00000000
	.align		4
        /*0004*/ 	.word	0xffffffff
	.align		4
        /*0008*/ 	.word	0x00000000
	.align		4
        /*000c*/ 	.word	0xfffffffe
	.align		4
        /*0010*/ 	.word	0x00000000
	.align		4
        /*0014*/ 	.word	0xfffffffd
	.align		4
        /*0018*/ 	.word	0x00000000
	.align		4
        /*001c*/ 	.word	0xfffffffc


//--------------------- .text._Z19collateSegments_gpuPiS_S_i --------------------------
	.section	.text._Z19collateSegments_gpuPiS_S_i,"ax",@progbits
	.align	128
        .global         _Z19collateSegments_gpuPiS_S_i
        .type           _Z19collateSegments_gpuPiS_S_i,@function
        .size           _Z19collateSegments_gpuPiS_S_i,(.L_x_3 - _Z19collateSegments_gpuPiS_S_i)
        .other          _Z19collateSegments_gpuPiS_S_i,@"STO_CUDA_ENTRY STV_DEFAULT"
_Z19collateSegments_gpuPiS_S_i:
.text._Z19collateSegments_gpuPiS_S_i:
[----:B------:R-:W-:Y:S01]  /*0000*/  LDC R1, c[0x0][0x37c] ;  /* 0x0000df00ff017b82 */ /* 0x000fe20000000800 */
[----:B------:R-:W0:Y:S07]  /*0010*/  S2R R0, SR_TID.X ;  /* 0x0000000000007919 */ /* 0x000e2e0000002100 */
[----:B------:R-:W0:Y:S08]  /*0020*/  S2UR UR4, SR_CTAID.X ;  /* 0x00000000000479c3 */ /* 0x000e300000002500 */
[----:B------:R-:W0:Y:S08]  /*0030*/  LDC R5, c[0x0][0x360] ;  /* 0x0000d800ff057b82 */ /* 0x000e300000000800 */
[----:B------:R-:W1:Y:S01]  /*0040*/  LDC R11, c[0x0][0x398] ;  /* 0x0000e600ff0b7b82 */ /* 0x000e620000000800 */
[----:B0-----:R-:W-:-:S05]  /*0050*/  IMAD R5, R5, UR4, R0 ;  /* 0x0000000405057c24 */ /* 0x001fca000f8e0200 */
[----:B-1----:R-:W-:-:S13]  /*0060*/  ISETP.GE.AND P0, PT, R5, R11, PT ;  /* 0x0000000b0500720c */ /* 0x002fda0003f06270 */
[----:B------:R-:W-:Y:S05]  /*0070*/  @P0 EXIT ;  /* 0x000000000000094d */ /* 0x000fea0003800000 */
[----:B------:R-:W0:Y:S01]  /*0080*/  LDC.64 R6, c[0x0][0x380] ;  /* 0x0000e000ff067b82 */ /* 0x000e220000000a00 */
[----:B------:R-:W1:Y:S01]  /*0090*/  LDCU.64 UR4, c[0x0][0x358] ;  /* 0x00006b00ff0477ac */ /* 0x000e620008000a00 */
[----:B0-----:R-:W-:-:S05]  /*00a0*/  IMAD.WIDE R2, R5, 0x4, R6 ;  /* 0x0000000405027825 */ /* 0x001fca00078e0206 */
[----:B-1----:R-:W2:Y:S04]  /*00b0*/  LDG.E R9, desc[UR4][R2.64] ;  /* 0x0000000402097981 */ /* 0x002ea8000c1e1900 */
[----:B------:R-:W2:Y:S01]  /*00c0*/  LDG.E R0, desc[UR4][R2.64+0x4] ;  /* 0x0000040402007981 */ /* 0x000ea2000c1e1900 */
[----:B------:R-:W-:Y:S01]  /*00d0*/  BSSY.RECONVERGENT B0, `(.L_x_0) ;  /* 0x000000a000007945 */ /* 0x000fe20003800200 */
[----:B------:R-:W-:Y:S02]  /*00e0*/  ISETP.NE.AND P1, PT, R11, 0x1, PT ;  /* 0x000000010b00780c */ /* 0x000fe40003f25270 */
[----:B--2---:R-:W-:-:S13]  /*00f0*/  ISETP.NE.AND P0, PT, R9, R0, PT ;  /* 0x000000000900720c */ /* 0x004fda0003f05270 */
[----:B------:R-:W-:Y:S05]  /*0100*/  @!P0 BRA `(.L_x_1) ;  /* 0x0000000000188947 */ /* 0x000fea0003800000 */
[----:B------:R-:W0:Y:S02]  /*0110*/  LDC.64 R2, c[0x0][0x388] ;  /* 0x0000e200ff027b82 */ /* 0x000e240000000a00 */
[----:B0-----:R-:W-:-:S06]  /*0120*/  IMAD.WIDE R2, R5, 0x4, R2 ;  /* 0x0000000405027825 */ /* 0x001fcc00078e0202 */
[----:B------:R-:W0:Y:S01]  /*0130*/  LDC.64 R4, c[0x0][0x390] ;  /* 0x0000e400ff047b82 */ /* 0x000e220000000a00 */
[----:B------:R-:W2:Y:S01]  /*0140*/  LDG.E R3, desc[UR4][R2.64] ;  /* 0x0000000402037981 */ /* 0x000ea2000c1e1900 */
[----:B0-----:R-:W-:-:S05]  /*0150*/  IMAD.WIDE R4, R9, 0x4, R4 ;  /* 0x0000000409047825 */ /* 0x001fca00078e0204 */
[----:B--2---:R0:W-:Y:S02]  /*0160*/  STG.E desc[UR4][R4.64], R3 ;  /* 0x0000000304007986 */ /* 0x0041e4000c101904 */
.L_x_1:
[----:B------:R-:W-:Y:S05]  /*0170*/  BSYNC.RECONVERGENT B0 ;  /* 0x0000000000007941 */ /* 0x000fea0003800200 */
.L_x_0:
[----:B------:R-:W-:Y:S05]  /*0180*/  @!P1 EXIT ;  /* 0x000000000000994d */ /* 0x000fea0003800000 */
[----:B0-----:R-:W0:Y:S01]  /*0190*/  LDC.64 R2, c[0x0][0x388] ;  /* 0x0000e200ff027b82 */ /* 0x001e220000000a00 */
[----:B------:R-:W-:-:S06]  /*01a0*/  IMAD.WIDE R4, R11, 0x4, R6 ;  /* 0x000000040b047825 */ /* 0x000fcc00078e0206 */
[----:B------:R-:W2:Y:S01]  /*01b0*/  LDG.E R5, desc[UR4][R4.64+-0x4] ;  /* 0xfffffc0404057981 */ /* 0x000ea2000c1e1900 */
[----:B------:R-:W2:Y:S01]  /*01c0*/  LDC.64 R6, c[0x0][0x390] ;  /* 0x0000e400ff067b82 */ /* 0x000ea20000000a00 */
[----:B0-----:R-:W-:-:S06]  /*01d0*/  IMAD.WIDE R2, R11, 0x4, R2 ;  /* 0x000000040b027825 */ /* 0x001fcc00078e0202 */
[----:B------:R-:W3:Y:S01]  /*01e0*/  LDG.E R3, desc[UR4][R2.64+-0x4] ;  /* 0xfffffc0402037981 */ /* 0x000ee2000c1e1900 */
[----:B--2---:R-:W-:-:S05]  /*01f0*/  IMAD.WIDE R6, R5, 0x4, R6 ;  /* 0x0000000405067825 */ /* 0x004fca00078e0206 */
[----:B---3--:R-:W-:Y:S01]  /*0200*/  STG.E desc[UR4][R6.64], R3 ;  /* 0x0000000306007986 */ /* 0x008fe2000c101904 */
[----:B------:R-:W-:Y:S05]  /*0210*/  EXIT ;  /* 0x000000000000794d */ /* 0x000fea0003800000 */
.L_x_2:
[----:B------:R-:W-:-:S00]  /*0220*/  BRA `(.L_x_2) ;  /* 0xfffffffc00fc7947 */ /* 0x000fc0000383ffff */
[----:B------:R-:W-:-:S00]  /*0230*/  NOP ;  /* 0x0000000000007918 */ /* 0x000fc00000000000 */
        /* <DEDUP_REMOVED lines=12> */
.L_x_3:


//--------------------- .nv.shared.reserved.0     --------------------------
	.section	.nv.shared.reserved.0,"aw",@nobits
	.weak		__nv_reservedSMEM_offset_0_alias
	.size		__nv_reservedSMEM_offset_0_alias, 0, 64
	.other		__nv_reservedSMEM_offset_0_alias,@"STO_CUDA_RESERVED_SHARED STV_DEFAULT"
__nv_reservedSMEM_offset_0_alias:
	.zero		0
	.zero		64


//--------------------- .nv.constant0._Z19collateSegments_gpuPiS_S_i --------------------------
	.section	.nv.constant0._Z19collateSegments_gpuPiS_S_i,"a",@progbits
	.sectionflags	@""
	.align	4
.nv.constant0._Z19collateSegments_gpuPiS_S_i:
	.zero		924


//--------------------- SYMBOLS --------------------------

	.type		.nv.reservedSmem.offset0,@object
	.size		.nv.reservedSmem.offset0,0x4
